	.headerflags	@"EF_CUDA_TEXMODE_UNIFIED EF_CUDA_64BIT_ADDRESS EF_CUDA_ACCELERATORS EF_CUDA_SM90 EF_CUDA_VIRTUAL_SM(EF_CUDA_SM90)"
	.elftype	@"ET_EXEC"


//--------------------- .nv.info                  --------------------------
	.section	.nv.info,"",@"SHT_CUDA_INFO"
	.align	4


	//----- nvinfo : EIATTR_REGCOUNT
	.align		4
        /*0000*/ 	.byte	0x04, 0x2f
        /*0002*/ 	.short	(.L_1 - .L_0)
	.align		4
.L_0:
        /*0004*/ 	.word	index@(triton_poi_fused_cat_21)
        /*0008*/ 	.word	0x0000002c


	//----- nvinfo : EIATTR_MIN_STACK_SIZE
	.align		4
.L_1:
        /*000c*/ 	.byte	0x04, 0x12
        /*000e*/ 	.short	(.L_3 - .L_2)
	.align		4
.L_2:
        /*0010*/ 	.word	index@(triton_poi_fused_cat_21)
        /*0014*/ 	.word	0x00000000


	//----- nvinfo : EIATTR_FRAME_SIZE
	.align		4
.L_3:
        /*0018*/ 	.byte	0x04, 0x11
        /*001a*/ 	.short	(.L_5 - .L_4)
	.align		4
.L_4:
        /*001c*/ 	.word	index@(triton_poi_fused_cat_21)
        /*0020*/ 	.word	0x00000000


	//----- nvinfo : EIATTR_MIN_STACK_SIZE
	.align		4
.L_5:
        /*0024*/ 	.byte	0x04, 0x12
        /*0026*/ 	.short	(.L_7 - .L_6)
	.align		4
.L_6:
        /*0028*/ 	.word	index@(triton_poi_fused_cat_21)
        /*002c*/ 	.word	0x00000000
.L_7:


//--------------------- .nv.info.triton_poi_fused_cat_21 --------------------------
	.section	.nv.info.triton_poi_fused_cat_21,"",@"SHT_CUDA_INFO"
	.sectionflags	@""
	.align	4


	//----- nvinfo : EIATTR_CUDA_API_VERSION
	.align		4
        /*0000*/ 	.byte	0x04, 0x37
        /*0002*/ 	.short	(.L_9 - .L_8)
.L_8:
        /*0004*/ 	.word	0x0000007c


	//----- nvinfo : EIATTR_KPARAM_INFO
	.align		4
.L_9:
        /*0008*/ 	.byte	0x04, 0x17
        /*000a*/ 	.short	(.L_11 - .L_10)
.L_10:
        /*000c*/ 	.word	0x00000000
        /*0010*/ 	.short	0x0009
        /*0012*/ 	.short	0x0048
        /*0014*/ 	.byte	0x00, 0xf0, 0x11, 0x00


	//----- nvinfo : EIATTR_KPARAM_INFO
	.align		4
.L_11:
        /*0018*/ 	.byte	0x04, 0x17
        /*001a*/ 	.short	(.L_13 - .L_12)
.L_12:
        /*001c*/ 	.word	0x00000000
        /*0020*/ 	.short	0x0008
        /*0022*/ 	.short	0x0040
        /*0024*/ 	.byte	0x00, 0xf4, 0x21, 0x00


	//----- nvinfo : EIATTR_KPARAM_INFO
	.align		4
.L_13:
        /*0028*/ 	.byte	0x04, 0x17
        /*002a*/ 	.short	(.L_15 - .L_14)
.L_14:
        /*002c*/ 	.word	0x00000000
        /*0030*/ 	.short	0x0007
        /*0032*/ 	.short	0x0038
        /*0034*/ 	.byte	0x00, 0xf4, 0x21, 0x00


	//----- nvinfo : EIATTR_KPARAM_INFO
	.align		4
.L_15:
        /*0038*/ 	.byte	0x04, 0x17
        /*003a*/ 	.short	(.L_17 - .L_16)
.L_16:
        /*003c*/ 	.word	0x00000000
        /*0040*/ 	.short	0x0006
        /*0042*/ 	.short	0x0030
        /*0044*/ 	.byte	0x00, 0xf4, 0x21, 0x00


	//----- nvinfo : EIATTR_KPARAM_INFO
	.align		4
.L_17:
        /*0048*/ 	.byte	0x04, 0x17
        /*004a*/ 	.short	(.L_19 - .L_18)
.L_18:
        /*004c*/ 	.word	0x00000000
        /*0050*/ 	.short	0x0005
        /*0052*/ 	.short	0x0028
        /*0054*/ 	.byte	0x00, 0xf4, 0x21, 0x00


	//----- nvinfo : EIATTR_KPARAM_INFO
	.align		4
.L_19:
        /*0058*/ 	.byte	0x04, 0x17
        /*005a*/ 	.short	(.L_21 - .L_20)
.L_20:
        /*005c*/ 	.word	0x00000000
        /*0060*/ 	.short	0x0004
        /*0062*/ 	.short	0x0020
        /*0064*/ 	.byte	0x00, 0xf4, 0x21, 0x00


	//----- nvinfo : EIATTR_KPARAM_INFO
	.align		4
.L_21:
        /*0068*/ 	.byte	0x04, 0x17
        /*006a*/ 	.short	(.L_23 - .L_22)
.L_22:
        /*006c*/ 	.word	0x00000000
        /*0070*/ 	.short	0x0003
        /*0072*/ 	.short	0x0018
        /*0074*/ 	.byte	0x00, 0xf4, 0x21, 0x00


	//----- nvinfo : EIATTR_KPARAM_INFO
	.align		4
.L_23:
        /*0078*/ 	.byte	0x04, 0x17
        /*007a*/ 	.short	(.L_25 - .L_24)
.L_24:
        /*007c*/ 	.word	0x00000000
        /*0080*/ 	.short	0x0002
        /*0082*/ 	.short	0x0010
        /*0084*/ 	.byte	0x00, 0xf4, 0x21, 0x00


	//----- nvinfo : EIATTR_KPARAM_INFO
	.align		4
.L_25:
        /*0088*/ 	.byte	0x04, 0x17
        /*008a*/ 	.short	(.L_27 - .L_26)
.L_26:
        /*008c*/ 	.word	0x00000000
        /*0090*/ 	.short	0x0001
        /*0092*/ 	.short	0x0008
        /*0094*/ 	.byte	0x00, 0xf4, 0x21, 0x00


	//----- nvinfo : EIATTR_KPARAM_INFO
	.align		4
.L_27:
        /*0098*/ 	.byte	0x04, 0x17
        /*009a*/ 	.short	(.L_29 - .L_28)
.L_28:
        /*009c*/ 	.word	0x00000000
        /*00a0*/ 	.short	0x0000
        /*00a2*/ 	.short	0x0000
        /*00a4*/ 	.byte	0x00, 0xf4, 0x21, 0x00


	//----- nvinfo : EIATTR_SPARSE_MMA_MASK
	.align		4
.L_29:
        /*00a8*/ 	.byte	0x03, 0x50
        /*00aa*/ 	.short	0x0000


	//----- nvinfo : EIATTR_MAXREG_COUNT
	.align		4
        /*00ac*/ 	.byte	0x03, 0x1b
        /*00ae*/ 	.short	0x00ff


	//----- nvinfo : EIATTR_EXIT_INSTR_OFFSETS
	.align		4
        /*00b0*/ 	.byte	0x04, 0x1c
        /*00b2*/ 	.short	(.L_31 - .L_30)


	//   ....[0]....
.L_30:
        /*00b4*/ 	.word	0x00001c40


	//----- nvinfo : EIATTR_REQNTID
	.align		4
.L_31:
        /*00b8*/ 	.byte	0x04, 0x10
        /*00ba*/ 	.short	(.L_33 - .L_32)
.L_32:
        /*00bc*/ 	.word	0x00000080
        /*00c0*/ 	.word	0x00000001
        /*00c4*/ 	.word	0x00000001


	//----- nvinfo : EIATTR_CBANK_PARAM_SIZE
	.align		4
.L_33:
        /*00c8*/ 	.byte	0x03, 0x19
        /*00ca*/ 	.short	0x004c


	//----- nvinfo : EIATTR_PARAM_CBANK
	.align		4
        /*00cc*/ 	.byte	0x04, 0x0a
        /*00ce*/ 	.short	(.L_35 - .L_34)
	.align		4
.L_34:
        /*00d0*/ 	.word	index@(.nv.constant0.triton_poi_fused_cat_21)
        /*00d4*/ 	.short	0x0210
        /*00d6*/ 	.short	0x004c


	//----- nvinfo : EIATTR_SW_WAR
	.align		4
.L_35:
        /*00d8*/ 	.byte	0x04, 0x36
        /*00da*/ 	.short	(.L_37 - .L_36)
.L_36:
        /*00dc*/ 	.word	0x00000008
.L_37:


//--------------------- .nv.callgraph             --------------------------
	.section	.nv.callgraph,"",@"SHT_CUDA_CALLGRAPH"
	.align	4
	.sectionentsize	8
	.align		4
        /*0000*/ 	.word	0x00000000
	.align		4
        /*0004*/ 	.word	0xffffffff
	.align		4
        /*0008*/ 	.word	0x00000000
	.align		4
        /*000c*/ 	.word	0xfffffffe
	.align		4
        /*0010*/ 	.word	0x00000000
	.align		4
        /*0014*/ 	.word	0xfffffffd
	.align		4
        /*0018*/ 	.word	0x00000000
	.align		4
        /*001c*/ 	.word	0xfffffffc


//--------------------- .text.triton_poi_fused_cat_21 --------------------------
	.section	.text.triton_poi_fused_cat_21,"ax",@progbits
	.align	128
        .global         triton_poi_fused_cat_21
        .type           triton_poi_fused_cat_21,@function
        .size           triton_poi_fused_cat_21,(.L_x_1 - triton_poi_fused_cat_21)
        .other          triton_poi_fused_cat_21,@"STO_CUDA_ENTRY STV_DEFAULT"
triton_poi_fused_cat_21:
.text.triton_poi_fused_cat_21:
[----:B------:R-:W-:Y:S01]  /*0000*/  LDC R1, c[0x0][0x28] ;  /* 0x00000a00ff017b82 */ /* 0x000fe20000000800 */
[----:B------:R-:W1:Y:S07]  /*0010*/  S2R R0, SR_TID.X ;  /* 0x0000000000007919 */ /* 0x000e6e0000002100 */
[----:B------:R-:W2:Y:S01]  /*0020*/  LDC.64 R8, c[0x0][0x220] ;  /* 0x00008800ff087b82 */ /* 0x000ea20000000a00 */
[----:B------:R-:W-:Y:S01]  /*0030*/  ULDC.64 UR4, c[0x0][0x208] ;  /* 0x0000820000047ab9 */ /* 0x000fe20000000a00 */
[----:B------:R-:W3:Y:S06]  /*0040*/  S2R R3, SR_CTAID.X ;  /* 0x0000000000037919 */ /* 0x000eec0000002500 */
[----:B------:R-:W4:Y:S01]  /*0050*/  LDC.64 R34, c[0x0][0x228] ;  /* 0x00008a00ff227b82 */ /* 0x000f220000000a00 */
[----:B------:R-:W-:-:S02]  /*0060*/  CS2R R16, SRZ ;  /* 0x0000000000107805 */ /* 0x000fc4000001ff00 */
[----:B------:R-:W-:Y:S02]  /*0070*/  CS2R R18, SRZ ;  /* 0x0000000000127805 */ /* 0x000fe4000001ff00 */
[----:B------:R-:W-:Y:S01]  /*0080*/  CS2R R30, SRZ ;  /* 0x00000000001e7805 */ /* 0x000fe2000001ff00 */
[----:B------:R-:W-:Y:S01]  /*0090*/  ULDC.64 UR6, c[0x0][0x230] ;  /* 0x00008c0000067ab9 */ /* 0x000fe20000000a00 */
[----:B-1----:R-:W-:Y:S01]  /*00a0*/  IMAD.SHL.U32 R0, R0, 0x4, RZ ;  /* 0x0000000400007824 */ /* 0x002fe200078e00ff */
[----:B---3--:R-:W-:-:S04]  /*00b0*/  SHF.R.S32.HI R29, RZ, 0x15, R3 ;  /* 0x00000015ff1d7819 */ /* 0x008fc80000011403 */
[----:B------:R-:W-:Y:S02]  /*00c0*/  LOP3.LUT R0, R0, 0x1fc, RZ, 0xc0, !PT ;  /* 0x000001fc00007812 */ /* 0x000fe400078ec0ff */
[----:B------:R-:W-:-:S03]  /*00d0*/  SGXT R29, R29, 0x1 ;  /* 0x000000011d1d781a */ /* 0x000fc60000000200 */
[----:B------:R-:W-:-:S05]  /*00e0*/  IMAD R0, R3, 0x400, R0 ;  /* 0x0000040003007824 */ /* 0x000fca00078e0200 */
[-C--:B------:R-:W-:Y:S02]  /*00f0*/  LEA.HI R24, R29, R0.reuse, RZ, 0x8 ;  /* 0x000000001d187211 */ /* 0x080fe400078f40ff */
[----:B------:R-:W-:Y:S02]  /*0100*/  SHF.R.S32.HI R25, RZ, 0x1f, R0 ;  /* 0x0000001fff197819 */ /* 0x000fe40000011400 */
[----:B------:R-:W-:Y:S02]  /*0110*/  SHF.R.S32.HI R21, RZ, 0x8, R24 ;  /* 0x00000008ff157819 */ /* 0x000fe40000011418 */
[----:B------:R-:W-:Y:S02]  /*0120*/  LEA.HI R4, R25, R0, RZ, 0x4 ;  /* 0x0000000019047211 */ /* 0x000fe400078f20ff */
[----:B------:R-:W-:Y:S02]  /*0130*/  LEA.HI R2, R21, R21, RZ, 0x9 ;  /* 0x0000001515027211 */ /* 0x000fe400078f48ff */
[----:B------:R-:W-:-:S02]  /*0140*/  SHF.R.S32.HI R5, RZ, 0x4, R4 ;  /* 0x00000004ff057819 */ /* 0x000fc40000011404 */
[----:B------:R-:W-:Y:S02]  /*0150*/  LOP3.LUT R6, R2, 0xfffffe00, RZ, 0xc0, !PT ;  /* 0xfffffe0002067812 */ /* 0x000fe400078ec0ff */
[----:B------:R-:W-:Y:S01]  /*0160*/  LEA.HI R2, R5, R5, RZ, 0x4 ;  /* 0x0000000505027211 */ /* 0x000fe200078f20ff */
[----:B------:R-:W-:Y:S01]  /*0170*/  VIADD R26, R0, 0x200 ;  /* 0x00000200001a7836 */ /* 0x000fe20000000000 */
[----:B------:R-:W-:Y:S01]  /*0180*/  LOP3.LUT R23, R4, 0xfffffff0, RZ, 0xc0, !PT ;  /* 0xfffffff004177812 */ /* 0x000fe200078ec0ff */
[----:B------:R-:W-:Y:S01]  /*0190*/  IMAD.IADD R21, R21, 0x1, -R6 ;  /* 0x0000000115157824 */ /* 0x000fe200078e0a06 */
[----:B------:R-:W-:Y:S02]  /*01a0*/  LOP3.LUT R2, R2, 0xfffffff0, RZ, 0xc0, !PT ;  /* 0xfffffff002027812 */ /* 0x000fe400078ec0ff */
[----:B------:R-:W-:Y:S02]  /*01b0*/  CS2R R6, SRZ ;  /* 0x0000000000067805 */ /* 0x000fe4000001ff00 */
[----:B------:R-:W-:Y:S01]  /*01c0*/  ISETP.GT.AND P0, PT, R21, 0xff, PT ;  /* 0x000000ff1500780c */ /* 0x000fe20003f04270 */
[----:B------:R-:W-:Y:S01]  /*01d0*/  IMAD.IADD R3, R5, 0x1, -R2 ;  /* 0x0000000105037824 */ /* 0x000fe200078e0a02 */
[----:B------:R-:W-:-:S03]  /*01e0*/  LEA.HI R4, R29, R26, RZ, 0x8 ;  /* 0x0000001a1d047211 */ /* 0x000fc600078f40ff */
[----:B--2---:R-:W-:Y:S01]  /*01f0*/  IMAD.WIDE R2, R3, 0x8, R8 ;  /* 0x0000000803027825 */ /* 0x004fe200078e0208 */
[----:B------:R-:W-:Y:S02]  /*0200*/  SHF.R.S32.HI R4, RZ, 0x8, R4 ;  /* 0x00000008ff047819 */ /* 0x000fe40000011404 */
[----:B------:R-:W-:Y:S02]  /*0210*/  LEA.HI R11, R29, R26, RZ, 0x4 ;  /* 0x0000001a1d0b7211 */ /* 0x000fe400078f20ff */
[----:B------:R-:W-:-:S03]  /*0220*/  LEA.HI R10, R4, R4, RZ, 0x9 ;  /* 0x00000004040a7211 */ /* 0x000fc600078f48ff */
[----:B------:R1:W2:Y:S01]  /*0230*/  @P0 LDG.E.EL.64 R6, desc[UR4][R2.64] ;  /* 0x0000000402060981 */ /* 0x0002a2000c2e1b00 */
[----:B------:R-:W-:Y:S01]  /*0240*/  IMAD.IADD R23, R0, 0x1, -R23 ;  /* 0x0000000100177824 */ /* 0x000fe200078e0a17 */
[----:B------:R-:W-:Y:S02]  /*0250*/  LOP3.LUT R15, R10, 0xfffffe00, RZ, 0xc0, !PT ;  /* 0xfffffe000a0f7812 */ /* 0x000fe400078ec0ff */
[----:B------:R-:W-:Y:S01]  /*0260*/  SHF.R.S32.HI R11, RZ, 0x4, R11 ;  /* 0x00000004ff0b7819 */ /* 0x000fe2000001140b */
[----:B----4-:R-:W-:-:S04]  /*0270*/  IMAD.WIDE R12, R23, 0x8, R34 ;  /* 0x00000008170c7825 */ /* 0x010fc800078e0222 */
[----:B------:R-:W-:Y:S01]  /*0280*/  IMAD.IADD R15, R4, 0x1, -R15 ;  /* 0x00000001040f7824 */ /* 0x000fe200078e0a0f */
[----:B-1----:R-:W-:Y:S01]  /*0290*/  LEA.HI R2, R11, R11, RZ, 0x4 ;  /* 0x0000000b0b027211 */ /* 0x002fe200078f20ff */
[----:B------:R-:W3:Y:S03]  /*02a0*/  @P0 LDG.E.EL.128 R16, desc[UR4][R12.64] ;  /* 0x000000040c100981 */ /* 0x000ee6000c2e1d00 */
[----:B------:R-:W-:Y:S02]  /*02b0*/  LOP3.LUT R2, R2, 0xfffffff0, RZ, 0xc0, !PT ;  /* 0xfffffff002027812 */ /* 0x000fe400078ec0ff */
[----:B------:R-:W-:-:S03]  /*02c0*/  ISETP.GT.AND P1, PT, R15, 0xff, PT ;  /* 0x000000ff0f00780c */ /* 0x000fc60003f24270 */
[----:B------:R-:W-:-:S04]  /*02d0*/  IMAD.IADD R3, R11, 0x1, -R2 ;  /* 0x000000010b037824 */ /* 0x000fc800078e0a02 */
[----:B------:R-:W-:Y:S01]  /*02e0*/  IMAD.WIDE R32, R3, 0x8, R8 ;  /* 0x0000000803207825 */ /* 0x000fe200078e0208 */
[----:B------:R-:W-:Y:S02]  /*02f0*/  CS2R R8, SRZ ;  /* 0x0000000000087805 */ /* 0x000fe4000001ff00 */
[----:B------:R-:W-:-:S03]  /*0300*/  CS2R R10, SRZ ;  /* 0x00000000000a7805 */ /* 0x000fc6000001ff00 */
[----:B------:R-:W4:Y:S04]  /*0310*/  @P1 LDG.E.EL.64 R30, desc[UR4][R32.64] ;  /* 0x00000004201e1981 */ /* 0x000f28000c2e1b00 */
[----:B------:R1:W5:Y:S01]  /*0320*/  @P1 LDG.E.EL.128 R8, desc[UR4][R12.64] ;  /* 0x000000040c081981 */ /* 0x000362000c2e1d00 */
[----:B------:R-:W-:Y:S01]  /*0330*/  VIADD R27, R21, 0xffffff00 ;  /* 0xffffff00151b7836 */ /* 0x000fe20000000000 */
[----:B------:R-:W-:-:S04]  /*0340*/  LEA.HI R25, R25, R0, RZ, 0x11 ;  /* 0x0000000019197211 */ /* 0x000fc800078f88ff */
[----:B------:R-:W-:Y:S01]  /*0350*/  SHF.R.S32.HI R28, RZ, 0x11, R25 ;  /* 0x00000011ff1c7819 */ /* 0x000fe20000011419 */
[----:B-1----:R-:W-:Y:S01]  /*0360*/  IMAD.SHL.U32 R12, R27, 0x40, RZ ;  /* 0x000000401b0c7824 */ /* 0x002fe200078e00ff */
[----:B--2---:R-:W-:Y:S02]  /*0370*/  SEL R4, R7, RZ, P0 ;  /* 0x000000ff07047207 */ /* 0x004fe40000000000 */
[----:B------:R-:W-:Y:S02]  /*0380*/  SEL R7, R6, RZ, P0 ;  /* 0x000000ff06077207 */ /* 0x000fe40000000000 */
[----:B------:R-:W-:-:S04]  /*0390*/  SHF.R.U32.HI R2, RZ, 0x1c, R4 ;  /* 0x0000001cff027819 */ /* 0x000fc80000011604 */
[----:B------:R-:W-:Y:S02]  /*03a0*/  LOP3.LUT R2, R2, 0x8, RZ, 0xc0, !PT ;  /* 0x0000000802027812 */ /* 0x000fe400078ec0ff */
[----:B---3--:R-:W-:Y:S02]  /*03b0*/  SEL R17, R17, RZ, P0 ;  /* 0x000000ff11117207 */ /* 0x008fe40000000000 */
[----:B------:R-:W-:Y:S02]  /*03c0*/  IADD3 R2, P2, R2, R7, RZ ;  /* 0x0000000702027210 */ /* 0x000fe40007f5e0ff */
[----:B------:R-:W-:Y:S02]  /*03d0*/  SEL R16, R16, RZ, P0 ;  /* 0x000000ff10107207 */ /* 0x000fe40000000000 */
[----:B------:R-:W-:Y:S01]  /*03e0*/  SHF.R.U32.HI R32, RZ, 0x1a, R17 ;  /* 0x0000001aff207819 */ /* 0x000fe20000011611 */
[----:B------:R-:W-:Y:S01]  /*03f0*/  IMAD.X R7, RZ, RZ, R4, P2 ;  /* 0x000000ffff077224 */ /* 0x000fe200010e0604 */
[----:B------:R-:W-:Y:S01]  /*0400*/  SEL R37, R19, RZ, P0 ;  /* 0x000000ff13257207 */ /* 0x000fe20000000000 */
[----:B------:R-:W-:Y:S01]  /*0410*/  IMAD.SHL.U32 R13, R2, 0x20, RZ ;  /* 0x00000020020d7824 */ /* 0x000fe200078e00ff */
[----:B------:R-:W-:-:S02]  /*0420*/  LEA R33, P2, R16, UR6, 0x2 ;  /* 0x0000000610217c11 */ /* 0x000fc4000f8410ff */
[----:B------:R-:W-:Y:S02]  /*0430*/  SHF.L.U64.HI R14, R2, 0x5, R7 ;  /* 0x00000005020e7819 */ /* 0x000fe40000010207 */
[----:B------:R-:W-:Y:S02]  /*0440*/  LOP3.LUT R32, R32, 0x20, RZ, 0xc0, !PT ;  /* 0x0000002020207812 */ /* 0x000fe400078ec0ff */
[----:B------:R-:W-:Y:S02]  /*0450*/  SEL R2, R18, RZ, P0 ;  /* 0x000000ff12027207 */ /* 0x000fe40000000000 */
[----:B------:R-:W-:Y:S02]  /*0460*/  SHF.R.U32.HI R18, RZ, 0x1a, R37 ;  /* 0x0000001aff127819 */ /* 0x000fe40000011625 */
[----:B------:R-:W-:Y:S01]  /*0470*/  LEA.HI.X R7, R16, UR7, R17, 0x2, P2 ;  /* 0x0000000710077c11 */ /* 0x000fe200090f1411 */
[----:B------:R-:W-:Y:S01]  /*0480*/  IMAD.SHL.U32 R17, R28, 0x4000, RZ ;  /* 0x000040001c117824 */ /* 0x000fe200078e00ff */
[----:B------:R-:W-:-:S02]  /*0490*/  IADD3 R32, P2, P3, R13, R33, R32 ;  /* 0x000000210d207210 */ /* 0x000fc40007b5e020 */
[----:B------:R-:W-:Y:S02]  /*04a0*/  LEA R19, P4, R2, UR6, 0x2 ;  /* 0x0000000602137c11 */ /* 0x000fe4000f8810ff */
[----:B------:R-:W-:Y:S02]  /*04b0*/  LOP3.LUT R18, R18, 0x20, RZ, 0xc0, !PT ;  /* 0x0000002012127812 */ /* 0x000fe400078ec0ff */
[----:B----4-:R-:W-:Y:S02]  /*04c0*/  SEL R6, R31, RZ, P1 ;  /* 0x000000ff1f067207 */ /* 0x010fe40000800000 */
[----:B------:R-:W-:Y:S02]  /*04d0*/  IADD3.X R33, R14, R7, RZ, P2, P3 ;  /* 0x000000070e217210 */ /* 0x000fe400017e64ff */
[----:B------:R-:W-:Y:S02]  /*04e0*/  LEA.HI.X R7, R2, UR7, R37, 0x2, P4 ;  /* 0x0000000702077c11 */ /* 0x000fe4000a0f1425 */
[----:B------:R-:W-:Y:S01]  /*04f0*/  IADD3 R18, P2, P3, R13, R19, R18 ;  /* 0x000000130d127210 */ /* 0x000fe20007b5e012 */
[----:B------:R-:W-:Y:S01]  /*0500*/  IMAD.WIDE R32, R12, 0x4, R32 ;  /* 0x000000040c207825 */ /* 0x000fe200078e0220 */
[----:B------:R-:W-:-:S02]  /*0510*/  SHF.R.U32.HI R4, RZ, 0x1c, R6 ;  /* 0x0000001cff047819 */ /* 0x000fc40000011606 */
[----:B-----5:R-:W-:Y:S02]  /*0520*/  SEL R8, R8, RZ, P1 ;  /* 0x000000ff08087207 */ /* 0x020fe40000800000 */
[----:B------:R-:W-:Y:S02]  /*0530*/  IADD3.X R19, R14, R7, RZ, P2, P3 ;  /* 0x000000070e137210 */ /* 0x000fe400017e64ff */
[----:B------:R-:W-:Y:S01]  /*0540*/  SEL R31, R30, RZ, P1 ;  /* 0x000000ff1e1f7207 */ /* 0x000fe20000800000 */
[----:B------:R-:W-:Y:S01]  /*0550*/  VIADD R30, R0, 0x2 ;  /* 0x00000002001e7836 */ /* 0x000fe20000000000 */
[----:B------:R-:W-:Y:S01]  /*0560*/  LOP3.LUT R4, R4, 0x8, RZ, 0xc0, !PT ;  /* 0x0000000804047812 */ /* 0x000fe200078ec0ff */
[----:B------:R-:W-:Y:S01]  /*0570*/  IMAD.WIDE R18, R12, 0x4, R18 ;  /* 0x000000040c127825 */ /* 0x000fe200078e0212 */
[----:B------:R-:W-:Y:S02]  /*0580*/  SEL R9, R9, RZ, P1 ;  /* 0x000000ff09097207 */ /* 0x000fe40000800000 */
[C---:B------:R-:W-:Y:S01]  /*0590*/  LEA R39, P3, R8.reuse, UR6, 0x2 ;  /* 0x0000000608277c11 */ /* 0x040fe2000f8610ff */
[----:B------:R-:W-:Y:S01]  /*05a0*/  IMAD.MOV.U32 R2, RZ, RZ, RZ ;  /* 0x000000ffff027224 */ /* 0x000fe200078e00ff */
[----:B------:R-:W-:Y:S01]  /*05b0*/  IADD3 R31, P2, R4, R31, RZ ;  /* 0x0000001f041f7210 */ /* 0x000fe20007f5e0ff */
[----:B------:R-:W-:Y:S01]  /*05c0*/  IMAD.MOV.U32 R7, RZ, RZ, RZ ;  /* 0x000000ffff077224 */ /* 0x000fe200078e00ff */
[----:B------:R-:W-:Y:S01]  /*05d0*/  LEA.HI.X R4, R8, UR7, R9, 0x2, P3 ;  /* 0x0000000708047c11 */ /* 0x000fe200098f1409 */
[----:B------:R-:W-:Y:S01]  /*05e0*/  IMAD.WIDE R32, R17, 0x4, R32 ;  /* 0x0000000411207825 */ /* 0x000fe200078e0220 */
[----:B------:R-:W-:-:S02]  /*05f0*/  LEA.HI R8, R29, R30, RZ, 0x4 ;  /* 0x0000001e1d087211 */ /* 0x000fc400078f20ff */
[----:B------:R-:W-:Y:S01]  /*0600*/  SEL R10, R10, RZ, P1 ;  /* 0x000000ff0a0a7207 */ /* 0x000fe20000800000 */
[----:B------:R-:W-:Y:S01]  /*0610*/  IMAD.WIDE R18, R17, 0x4, R18 ;  /* 0x0000000411127825 */ /* 0x000fe200078e0212 */
[----:B------:R-:W-:Y:S01]  /*0620*/  SHF.R.U32.HI R38, RZ, 0x1a, R9 ;  /* 0x0000001aff267819 */ /* 0x000fe20000011609 */
[----:B------:R1:W2:Y:S01]  /*0630*/  @P0 LDG.E.EL R7, desc[UR4][R32.64] ;  /* 0x0000000420070981 */ /* 0x0002a2000c2e1900 */
[----:B------:R-:W-:Y:S01]  /*0640*/  LOP3.LUT R9, R8, 0xfffffff0, RZ, 0xc0, !PT ;  /* 0xfffffff008097812 */ /* 0x000fe200078ec0ff */
[----:B------:R-:W-:Y:S01]  /*0650*/  IMAD.X R6, RZ, RZ, R6, P2 ;  /* 0x000000ffff067224 */ /* 0x000fe200010e0606 */
[----:B------:R-:W-:Y:S01]  /*0660*/  SEL R11, R11, RZ, P1 ;  /* 0x000000ff0b0b7207 */ /* 0x000fe20000800000 */
[----:B------:R3:W4:Y:S01]  /*0670*/  @P0 LDG.E.EL R2, desc[UR4][R18.64] ;  /* 0x0000000412020981 */ /* 0x000722000c2e1900 */
[----:B------:R-:W-:Y:S01]  /*0680*/  LEA R37, P2, R10, UR6, 0x2 ;  /* 0x000000060a257c11 */ /* 0x000fe2000f8410ff */
[----:B------:R-:W-:Y:S01]  /*0690*/  IMAD.IADD R30, R30, 0x1, -R9 ;  /* 0x000000011e1e7824 */ /* 0x000fe200078e0a09 */
[----:B------:R-:W-:-:S02]  /*06a0*/  SHF.R.U32.HI R36, RZ, 0x1a, R11 ;  /* 0x0000001aff247819 */ /* 0x000fc4000001160b */
[----:B------:R-:W-:Y:S02]  /*06b0*/  CS2R R8, SRZ ;  /* 0x0000000000087805 */ /* 0x000fe4000001ff00 */
[----:B------:R-:W-:Y:S01]  /*06c0*/  LOP3.LUT R38, R38, 0x20, RZ, 0xc0, !PT ;  /* 0x0000002026267812 */ /* 0x000fe200078ec0ff */
[----:B------:R-:W-:Y:S01]  /*06d0*/  IMAD.WIDE R34, R30, 0x8, R34 ;  /* 0x000000081e227825 */ /* 0x000fe200078e0222 */
[----:B------:R-:W-:Y:S02]  /*06e0*/  LOP3.LUT R36, R36, 0x20, RZ, 0xc0, !PT ;  /* 0x0000002024247812 */ /* 0x000fe400078ec0ff */
[----:B-1----:R-:W-:Y:S01]  /*06f0*/  SHF.R.S32.HI R33, RZ, 0x1f, R26 ;  /* 0x0000001fff217819 */ /* 0x002fe2000001141a */
[C---:B---3--:R-:W-:Y:S01]  /*0700*/  IMAD.SHL.U32 R18, R31.reuse, 0x20, RZ ;  /* 0x000000201f127824 */ /* 0x048fe200078e00ff */
[----:B------:R-:W-:Y:S01]  /*0710*/  SHF.L.U64.HI R19, R31, 0x5, R6 ;  /* 0x000000051f137819 */ /* 0x000fe20000010206 */
[----:B------:R-:W-:Y:S01]  /*0720*/  VIADD R29, R15, 0xffffff00 ;  /* 0xffffff000f1d7836 */ /* 0x000fe20000000000 */
[----:B------:R-:W-:-:S02]  /*0730*/  LEA.HI.X R6, R10, UR7, R11, 0x2, P2 ;  /* 0x000000070a067c11 */ /* 0x000fc400090f140b */
[----:B------:R-:W-:Y:S02]  /*0740*/  CS2R R10, SRZ ;  /* 0x00000000000a7805 */ /* 0x000fe4000001ff00 */
[C---:B------:R-:W-:Y:S01]  /*0750*/  IADD3 R36, P4, P5, R18.reuse, R37, R36 ;  /* 0x0000002512247210 */ /* 0x040fe20007d9e024 */
[----:B------:R-:W-:Y:S01]  /*0760*/  IMAD.SHL.U32 R22, R29, 0x40, RZ ;  /* 0x000000401d167824 */ /* 0x000fe200078e00ff */
[----:B------:R-:W-:Y:S02]  /*0770*/  IADD3 R38, P2, P3, R18, R39, R38 ;  /* 0x0000002712267210 */ /* 0x000fe40007b5e026 */
[----:B------:R-:W-:Y:S01]  /*0780*/  LEA.HI R33, R33, R26, RZ, 0x11 ;  /* 0x0000001a21217211 */ /* 0x000fe200078f88ff */
[----:B------:R-:W3:Y:S01]  /*0790*/  @P0 LDG.E.EL.128 R8, desc[UR4][R34.64] ;  /* 0x0000000422080981 */ /* 0x000ee2000c2e1d00 */
[C---:B------:R-:W-:Y:S01]  /*07a0*/  IADD3.X R37, R19.reuse, R6, RZ, P4, P5 ;  /* 0x0000000613257210 */ /* 0x040fe200027ea4ff */
[----:B------:R-:W-:Y:S01]  /*07b0*/  IMAD.MOV.U32 R6, RZ, RZ, RZ ;  /* 0x000000ffff067224 */ /* 0x000fe200078e00ff */
[----:B------:R-:W-:Y:S01]  /*07c0*/  IADD3.X R39, R19, R4, RZ, P2, P3 ;  /* 0x0000000413277210 */ /* 0x000fe200017e64ff */
[----:B------:R-:W-:Y:S01]  /*07d0*/  IMAD.MOV.U32 R4, RZ, RZ, RZ ;  /* 0x000000ffff047224 */ /* 0x000fe200078e00ff */
[----:B------:R-:W-:Y:S01]  /*07e0*/  SHF.R.S32.HI R31, RZ, 0x11, R33 ;  /* 0x00000011ff1f7819 */ /* 0x000fe20000011421 */
[----:B------:R-:W-:-:S04]  /*07f0*/  IMAD.WIDE R36, R22, 0x4, R36 ;  /* 0x0000000416247825 */ /* 0x000fc800078e0224 */
[----:B------:R-:W-:Y:S02]  /*0800*/  IMAD.SHL.U32 R32, R31, 0x4000, RZ ;  /* 0x000040001f207824 */ /* 0x000fe400078e00ff */
[----:B------:R-:W-:-:S04]  /*0810*/  IMAD.WIDE R38, R22, 0x4, R38 ;  /* 0x0000000416267825 */ /* 0x000fc800078e0226 */
[----:B------:R-:W-:-:S04]  /*0820*/  IMAD.WIDE R36, R32, 0x4, R36 ;  /* 0x0000000420247825 */ /* 0x000fc800078e0224 */
[----:B------:R-:W-:Y:S01]  /*0830*/  IMAD.WIDE R38, R32, 0x4, R38 ;  /* 0x0000000420267825 */ /* 0x000fe200078e0226 */
[----:B------:R1:W5:Y:S04]  /*0840*/  @P1 LDG.E.EL R4, desc[UR4][R36.64] ;  /* 0x0000000424041981 */ /* 0x000368000c2e1900 */
[----:B------:R-:W2:Y:S01]  /*0850*/  @P1 LDG.E.EL R6, desc[UR4][R38.64] ;  /* 0x0000000426061981 */ /* 0x000ea2000c2e1900 */
[----:B---3--:R-:W-:Y:S02]  /*0860*/  SEL R8, R8, RZ, P0 ;  /* 0x000000ff08087207 */ /* 0x008fe40000000000 */
[----:B------:R-:W-:Y:S02]  /*0870*/  SEL R41, R9, RZ, P0 ;  /* 0x000000ff09297207 */ /* 0x000fe40000000000 */
[----:B------:R-:W-:-:S04]  /*0880*/  LEA R16, P2, R8, UR6, 0x2 ;  /* 0x0000000608107c11 */ /* 0x000fc8000f8410ff */
[--C-:B------:R-:W-:Y:S02]  /*0890*/  LEA.HI.X R9, R8, UR7, R41.reuse, 0x2, P2 ;  /* 0x0000000708097c11 */ /* 0x100fe400090f1429 */
[----:B------:R-:W-:Y:S02]  /*08a0*/  SHF.R.U32.HI R8, RZ, 0x1a, R41 ;  /* 0x0000001aff087819 */ /* 0x000fe40000011629 */
[----:B------:R-:W-:Y:S02]  /*08b0*/  SEL R20, R11, RZ, P0 ;  /* 0x000000ff0b147207 */ /* 0x000fe40000000000 */
[----:B------:R-:W-:Y:S02]  /*08c0*/  LOP3.LUT R8, R8, 0x20, RZ, 0xc0, !PT ;  /* 0x0000002008087812 */ /* 0x000fe400078ec0ff */
[----:B-1----:R-:W-:Y:S02]  /*08d0*/  SEL R37, R10, RZ, P0 ;  /* 0x000000ff0a257207 */ /* 0x002fe40000000000 */
[----:B------:R-:W-:-:S02]  /*08e0*/  IADD3 R8, P2, P3, R13, R16, R8 ;  /* 0x000000100d087210 */ /* 0x000fc40007b5e008 */
[--C-:B------:R-:W-:Y:S02]  /*08f0*/  SHF.R.U32.HI R10, RZ, 0x1a, R20.reuse ;  /* 0x0000001aff0a7819 */ /* 0x100fe40000011614 */
[----:B------:R-:W-:Y:S02]  /*0900*/  IADD3.X R9, R14, R9, RZ, P2, P3 ;  /* 0x000000090e097210 */ /* 0x000fe400017e64ff */
[C---:B------:R-:W-:Y:S02]  /*0910*/  LEA R11, P2, R37.reuse, UR6, 0x2 ;  /* 0x00000006250b7c11 */ /* 0x040fe4000f8410ff */
[----:B------:R-:W-:Y:S02]  /*0920*/  LOP3.LUT R10, R10, 0x20, RZ, 0xc0, !PT ;  /* 0x000000200a0a7812 */ /* 0x000fe400078ec0ff */
[----:B------:R-:W-:Y:S02]  /*0930*/  LEA.HI.X R37, R37, UR7, R20, 0x2, P2 ;  /* 0x0000000725257c11 */ /* 0x000fe400090f1414 */
[----:B------:R-:W-:Y:S01]  /*0940*/  IADD3 R10, P2, P3, R13, R11, R10 ;  /* 0x0000000b0d0a7210 */ /* 0x000fe20007b5e00a */
[----:B------:R-:W-:-:S03]  /*0950*/  IMAD.WIDE R8, R12, 0x4, R8 ;  /* 0x000000040c087825 */ /* 0x000fc600078e0208 */
[----:B------:R-:W-:Y:S01]  /*0960*/  IADD3.X R11, R14, R37, RZ, P2, P3 ;  /* 0x000000250e0b7210 */ /* 0x000fe200017e64ff */
[----:B------:R-:W-:Y:S02]  /*0970*/  IMAD.MOV.U32 R16, RZ, RZ, RZ ;  /* 0x000000ffff107224 */ /* 0x000fe400078e00ff */
[----:B------:R-:W-:-:S04]  /*0980*/  IMAD.WIDE R8, R17, 0x4, R8 ;  /* 0x0000000411087825 */ /* 0x000fc800078e0208 */
[----:B------:R-:W-:Y:S01]  /*0990*/  IMAD.WIDE R10, R12, 0x4, R10 ;  /* 0x000000040c0a7825 */ /* 0x000fe200078e020a */
[----:B------:R1:W3:Y:S03]  /*09a0*/  @P0 LDG.E.EL R16, desc[UR4][R8.64] ;  /* 0x0000000408100981 */ /* 0x0002e6000c2e1900 */
[----:B------:R-:W-:Y:S01]  /*09b0*/  IMAD.WIDE R36, R17, 0x4, R10 ;  /* 0x0000000411247825 */ /* 0x000fe200078e020a */
[----:B------:R-:W-:Y:S02]  /*09c0*/  CS2R R10, SRZ ;  /* 0x00000000000a7805 */ /* 0x000fe4000001ff00 */
[----:B-1----:R-:W-:-:S06]  /*09d0*/  CS2R R8, SRZ ;  /* 0x0000000000087805 */ /* 0x002fcc000001ff00 */
[----:B------:R-:W2:Y:S01]  /*09e0*/  @P1 LDG.E.EL.128 R8, desc[UR4][R34.64] ;  /* 0x0000000422081981 */ /* 0x000ea2000c2e1d00 */
[----:B------:R-:W-:-:S06]  /*09f0*/  IMAD.MOV.U32 R17, RZ, RZ, RZ ;  /* 0x000000ffff117224 */ /* 0x000fcc00078e00ff */
[----:B------:R1:W3:Y:S02]  /*0a00*/  @P0 LDG.E.EL R17, desc[UR4][R36.64] ;  /* 0x0000000424110981 */ /* 0x0002e4000c2e1900 */
[----:B-1----:R-:W1:Y:S01]  /*0a10*/  LDC.64 R36, c[0x0][0x238] ;  /* 0x00008e00ff247b82 */ /* 0x002e620000000a00 */
[----:B------:R-:W-:-:S05]  /*0a20*/  LOP3.LUT R25, R25, 0xfffe0000, RZ, 0xc0, !PT ;  /* 0xfffe000019197812 */ /* 0x000fca00078ec0ff */
[----:B------:R-:W-:-:S04]  /*0a30*/  IMAD.IADD R25, R0, 0x1, -R25 ;  /* 0x0000000100197824 */ /* 0x000fc800078e0a19 */
[----:B------:R-:W-:Y:S01]  /*0a40*/  IMAD R25, R28, 0x10000, R25 ;  /* 0x000100001c197824 */ /* 0x000fe200078e0219 */
[----:B--2---:R-:W-:Y:S02]  /*0a50*/  SEL R8, R8, RZ, P1 ;  /* 0x000000ff08087207 */ /* 0x004fe40000800000 */
[----:B------:R-:W-:Y:S02]  /*0a60*/  SEL R9, R9, RZ, P1 ;  /* 0x000000ff09097207 */ /* 0x000fe40000800000 */
[C---:B0-----:R-:W-:Y:S02]  /*0a70*/  LEA R39, P2, R8.reuse, UR6, 0x2 ;  /* 0x0000000608277c11 */ /* 0x041fe4000f8410ff */
[--C-:B------:R-:W-:Y:S02]  /*0a80*/  SHF.R.U32.HI R38, RZ, 0x1a, R9.reuse ;  /* 0x0000001aff267819 */ /* 0x100fe40000011609 */
[----:B------:R-:W-:Y:S02]  /*0a90*/  LEA.HI.X R8, R8, UR7, R9, 0x2, P2 ;  /* 0x0000000708087c11 */ /* 0x000fe400090f1409 */
[----:B------:R-:W-:-:S02]  /*0aa0*/  SEL R9, R11, RZ, P1 ;  /* 0x000000ff0b097207 */ /* 0x000fc40000800000 */
[----:B------:R-:W-:Y:S02]  /*0ab0*/  LOP3.LUT R38, R38, 0x20, RZ, 0xc0, !PT ;  /* 0x0000002026267812 */ /* 0x000fe400078ec0ff */
[----:B------:R-:W-:Y:S02]  /*0ac0*/  SEL R20, R10, RZ, P1 ;  /* 0x000000ff0a147207 */ /* 0x000fe40000800000 */
[----:B------:R-:W-:Y:S02]  /*0ad0*/  SHF.R.U32.HI R11, RZ, 0x1a, R9 ;  /* 0x0000001aff0b7819 */ /* 0x000fe40000011609 */
[----:B------:R-:W-:Y:S02]  /*0ae0*/  IADD3 R10, P2, P3, R18, R39, R38 ;  /* 0x00000027120a7210 */ /* 0x000fe40007b5e026 */
[----:B------:R-:W-:Y:S02]  /*0af0*/  LOP3.LUT R35, R11, 0x20, RZ, 0xc0, !PT ;  /* 0x000000200b237812 */ /* 0x000fe400078ec0ff */
[----:B------:R-:W-:-:S02]  /*0b00*/  IADD3.X R11, R19, R8, RZ, P2, P3 ;  /* 0x00000008130b7210 */ /* 0x000fc400017e64ff */
[----:B------:R-:W-:-:S04]  /*0b10*/  LEA R8, P2, R20, UR6, 0x2 ;  /* 0x0000000614087c11 */ /* 0x000fc8000f8410ff */
[----:B------:R-:W-:Y:S02]  /*0b20*/  LEA.HI.X R20, R20, UR7, R9, 0x2, P2 ;  /* 0x0000000714147c11 */ /* 0x000fe400090f1409 */
[----:B------:R-:W-:-:S04]  /*0b30*/  IADD3 R8, P2, P3, R18, R8, R35 ;  /* 0x0000000812087210 */ /* 0x000fc80007b5e023 */
[----:B------:R-:W-:-:S03]  /*0b40*/  IADD3.X R9, R19, R20, RZ, P2, P3 ;  /* 0x0000001413097210 */ /* 0x000fc600017e64ff */
[----:B------:R-:W-:-:S04]  /*0b50*/  IMAD.WIDE R8, R22, 0x4, R8 ;  /* 0x0000000416087825 */ /* 0x000fc800078e0208 */
[----:B------:R-:W-:-:S04]  /*0b60*/  IMAD.WIDE R10, R22, 0x4, R10 ;  /* 0x00000004160a7825 */ /* 0x000fc800078e020a */
[----:B------:R-:W-:Y:S01]  /*0b70*/  IMAD.WIDE R40, R32, 0x4, R8 ;  /* 0x0000000420287825 */ /* 0x000fe200078e0208 */
[----:B------:R-:W-:-:S03]  /*0b80*/  LOP3.LUT R9, R24, 0xffffff00, RZ, 0xc0, !PT ;  /* 0xffffff0018097812 */ /* 0x000fc600078ec0ff */
[----:B------:R-:W-:Y:S02]  /*0b90*/  IMAD.MOV.U32 R20, RZ, RZ, RZ ;  /* 0x000000ffff147224 */ /* 0x000fe400078e00ff */
[----:B------:R-:W-:-:S04]  /*0ba0*/  IMAD.WIDE R10, R32, 0x4, R10 ;  /* 0x00000004200a7825 */ /* 0x000fc800078e020a */
[----:B------:R-:W-:Y:S01]  /*0bb0*/  IMAD.IADD R9, R0, 0x1, -R9 ;  /* 0x0000000100097824 */ /* 0x000fe200078e0a09 */
[----:B------:R0:W2:Y:S01]  /*0bc0*/  @P1 LDG.E.EL R20, desc[UR4][R10.64] ;  /* 0x000000040a141981 */ /* 0x0000a2000c2e1900 */
[----:B-1----:R-:W-:-:S04]  /*0bd0*/  IMAD.WIDE R38, R23, 0x8, R36 ;  /* 0x0000000817267825 */ /* 0x002fc800078e0224 */
[--C-:B------:R-:W-:Y:S02]  /*0be0*/  IMAD R28, R28, 0x10000, R9.reuse ;  /* 0x000100001c1c7824 */ /* 0x100fe400078e0209 */
[----:B------:R-:W-:Y:S01]  /*0bf0*/  IMAD R34, R31, 0x10000, R9 ;  /* 0x000100001f227824 */ /* 0x000fe200078e0209 */
[----:B------:R-:W-:Y:S02]  /*0c00*/  CS2R R8, SRZ ;  /* 0x0000000000087805 */ /* 0x000fe4000001ff00 */
[----:B0-----:R-:W-:-:S06]  /*0c10*/  CS2R R10, SRZ ;  /* 0x00000000000a7805 */ /* 0x001fcc000001ff00 */
[----:B------:R-:W2:Y:S01]  /*0c20*/  @P0 LDG.E.EL.128 R8, desc[UR4][R38.64] ;  /* 0x0000000426080981 */ /* 0x000ea2000c2e1d00 */
[----:B------:R-:W-:Y:S01]  /*0c30*/  LOP3.LUT R33, R33, 0xfffe0000, RZ, 0xc0, !PT ;  /* 0xfffe000021217812 */ /* 0x000fe200078ec0ff */
[----:B------:R-:W-:-:S04]  /*0c40*/  IMAD R23, R27, 0x100, R28 ;  /* 0x000001001b177824 */ /* 0x000fc800078e021c */
[----:B------:R-:W-:-:S04]  /*0c50*/  IMAD.IADD R24, R26, 0x1, -R33 ;  /* 0x000000011a187824 */ /* 0x000fc800078e0a21 */
[----:B------:R-:W-:Y:S01]  /*0c60*/  IMAD R24, R31, 0x10000, R24 ;  /* 0x000100001f187824 */ /* 0x000fe200078e0218 */
[----:B------:R-:W-:Y:S01]  /*0c70*/  ISETP.GE.AND P2, PT, R21, 0x100, PT ;  /* 0x000001001500780c */ /* 0x000fe20003f46270 */
[----:B------:R-:W-:Y:S02]  /*0c80*/  IMAD.MOV.U32 R21, RZ, RZ, RZ ;  /* 0x000000ffff157224 */ /* 0x000fe400078e00ff */
[----:B------:R-:W-:-:S04]  /*0c90*/  IMAD.WIDE R36, R30, 0x8, R36 ;  /* 0x000000081e247825 */ /* 0x000fc800078e0224 */
[----:B------:R0:W3:Y:S01]  /*0ca0*/  @P1 LDG.E.EL R21, desc[UR4][R40.64] ;  /* 0x0000000428151981 */ /* 0x0000e2000c2e1900 */
[----:B--2---:R-:W-:Y:S02]  /*0cb0*/  SEL R8, R8, RZ, P0 ;  /* 0x000000ff08087207 */ /* 0x004fe40000000000 */
[----:B------:R-:W-:Y:S02]  /*0cc0*/  SEL R31, R9, RZ, P0 ;  /* 0x000000ff091f7207 */ /* 0x000fe40000000000 */
[----:B------:R-:W-:-:S04]  /*0cd0*/  LEA R27, P3, R8, UR6, 0x2 ;  /* 0x00000006081b7c11 */ /* 0x000fc8000f8610ff */
[--C-:B------:R-:W-:Y:S02]  /*0ce0*/  LEA.HI.X R9, R8, UR7, R31.reuse, 0x2, P3 ;  /* 0x0000000708097c11 */ /* 0x100fe400098f141f */
[----:B------:R-:W-:-:S04]  /*0cf0*/  SHF.R.U32.HI R8, RZ, 0x1a, R31 ;  /* 0x0000001aff087819 */ /* 0x000fc8000001161f */
[----:B------:R-:W-:-:S04]  /*0d00*/  LOP3.LUT R8, R8, 0x20, RZ, 0xc0, !PT ;  /* 0x0000002008087812 */ /* 0x000fc800078ec0ff */
[----:B------:R-:W-:Y:S02]  /*0d10*/  IADD3 R8, P3, P4, R13, R27, R8 ;  /* 0x0000001b0d087210 */ /* 0x000fe40007c7e008 */
[----:B------:R-:W-:Y:S02]  /*0d20*/  SEL R28, R11, RZ, P0 ;  /* 0x000000ff0b1c7207 */ /* 0x000fe40000000000 */
[----:B------:R-:W-:Y:S02]  /*0d30*/  IADD3.X R9, R14, R9, RZ, P3, P4 ;  /* 0x000000090e097210 */ /* 0x000fe40001fe84ff */
[----:B------:R-:W-:Y:S02]  /*0d40*/  ISETP.GE.AND P3, PT, R15, 0x100, PT ;  /* 0x000001000f00780c */ /* 0x000fe40003f66270 */
[----:B------:R-:W-:Y:S02]  /*0d50*/  SEL R15, R10, RZ, P0 ;  /* 0x000000ff0a0f7207 */ /* 0x000fe40000000000 */
[----:B------:R-:W-:-:S02]  /*0d60*/  SHF.R.U32.HI R10, RZ, 0x1a, R28 ;  /* 0x0000001aff0a7819 */ /* 0x000fc4000001161c */
[----:B------:R-:W-:Y:S02]  /*0d70*/  SHF.R.S32.HI R27, RZ, 0x1f, R0 ;  /* 0x0000001fff1b7819 */ /* 0x000fe40000011400 */
[----:B------:R-:W-:Y:S02]  /*0d80*/  LEA R11, P4, R15, UR6, 0x2 ;  /* 0x000000060f0b7c11 */ /* 0x000fe4000f8810ff */
[----:B------:R-:W-:Y:S02]  /*0d90*/  LOP3.LUT R10, R10, 0x20, RZ, 0xc0, !PT ;  /* 0x000000200a0a7812 */ /* 0x000fe400078ec0ff */
[----:B------:R-:W-:Y:S02]  /*0da0*/  LEA.HI R27, R27, R0, RZ, 0x11 ;  /* 0x000000001b1b7211 */ /* 0x000fe400078f88ff */
[----:B------:R-:W-:Y:S02]  /*0db0*/  LEA.HI.X R15, R15, UR7, R28, 0x2, P4 ;  /* 0x000000070f0f7c11 */ /* 0x000fe4000a0f141c */
[----:B------:R-:W-:-:S02]  /*0dc0*/  IADD3 R10, P4, P5, R13, R11, R10 ;  /* 0x0000000b0d0a7210 */ /* 0x000fc40007d9e00a */
[----:B------:R-:W-:Y:S01]  /*0dd0*/  SHF.R.S32.HI R27, RZ, 0x11, R27 ;  /* 0x00000011ff1b7819 */ /* 0x000fe2000001141b */
[----:B------:R-:W-:Y:S01]  /*0de0*/  IMAD.WIDE R8, R12, 0x4, R8 ;  /* 0x000000040c087825 */ /* 0x000fe200078e0208 */
[----:B------:R-:W-:-:S03]  /*0df0*/  IADD3.X R11, R14, R15, RZ, P4, P5 ;  /* 0x0000000f0e0b7210 */ /* 0x000fc600027ea4ff */
[----:B------:R-:W-:Y:S02]  /*0e00*/  IMAD.SHL.U32 R32, R27, 0x4000, RZ ;  /* 0x000040001b207824 */ /* 0x000fe400078e00ff */
[----:B------:R-:W-:Y:S02]  /*0e10*/  IMAD.MOV.U32 R27, RZ, RZ, RZ ;  /* 0x000000ffff1b7224 */ /* 0x000fe400078e00ff */
[----:B------:R-:W-:-:S04]  /*0e20*/  IMAD.WIDE R10, R12, 0x4, R10 ;  /* 0x000000040c0a7825 */ /* 0x000fc800078e020a */
[----:B------:R-:W-:-:S04]  /*0e30*/  IMAD.WIDE R8, R32, 0x4, R8 ;  /* 0x0000000420087825 */ /* 0x000fc800078e0208 */
[----:B0-----:R-:W-:Y:S01]  /*0e40*/  IMAD.WIDE R40, R32, 0x4, R10 ;  /* 0x0000000420287825 */ /* 0x001fe200078e020a */
[----:B------:R0:W2:Y:S01]  /*0e50*/  @P0 LDG.E.EL R27, desc[UR4][R8.64] ;  /* 0x00000004081b0981 */ /* 0x0000a2000c2e1900 */
[----:B------:R-:W-:Y:S02]  /*0e60*/  CS2R R10, SRZ ;  /* 0x00000000000a7805 */ /* 0x000fe4000001ff00 */
[----:B0-----:R-:W-:-:S06]  /*0e70*/  CS2R R8, SRZ ;  /* 0x0000000000087805 */ /* 0x001fcc000001ff00 */
[----:B------:R-:W2:Y:S01]  /*0e80*/  @P0 LDG.E.EL.128 R8, desc[UR4][R36.64] ;  /* 0x0000000424080981 */ /* 0x000ea2000c2e1d00 */
[----:B------:R-:W-:Y:S02]  /*0e90*/  IMAD R29, R29, 0x100, R34 ;  /* 0x000001001d1d7824 */ /* 0x000fe400078e0222 */
[----:B------:R-:W-:-:S06]  /*0ea0*/  IMAD.MOV.U32 R28, RZ, RZ, RZ ;  /* 0x000000ffff1c7224 */ /* 0x000fcc00078e00ff */
[----:B------:R0:W3:Y:S01]  /*0eb0*/  @P0 LDG.E.EL R28, desc[UR4][R40.64] ;  /* 0x00000004281c0981 */ /* 0x0000e2000c2e1900 */
[----:B--2---:R-:W-:Y:S02]  /*0ec0*/  SEL R8, R8, RZ, P0 ;  /* 0x000000ff08087207 */ /* 0x004fe40000000000 */
[----:B------:R-:W-:Y:S02]  /*0ed0*/  SEL R31, R9, RZ, P0 ;  /* 0x000000ff091f7207 */ /* 0x000fe40000000000 */
[----:B------:R-:W-:-:S04]  /*0ee0*/  LEA R15, P4, R8, UR6, 0x2 ;  /* 0x00000006080f7c11 */ /* 0x000fc8000f8810ff */
[--C-:B------:R-:W-:Y:S02]  /*0ef0*/  LEA.HI.X R9, R8, UR7, R31.reuse, 0x2, P4 ;  /* 0x0000000708097c11 */ /* 0x100fe4000a0f141f */
[----:B------:R-:W-:Y:S02]  /*0f00*/  SHF.R.U32.HI R8, RZ, 0x1a, R31 ;  /* 0x0000001aff087819 */ /* 0x000fe4000001161f */
[----:B------:R-:W-:Y:S02]  /*0f10*/  SEL R10, R10, RZ, P0 ;  /* 0x000000ff0a0a7207 */ /* 0x000fe40000000000 */
[----:B------:R-:W-:Y:S02]  /*0f20*/  LOP3.LUT R8, R8, 0x20, RZ, 0xc0, !PT ;  /* 0x0000002008087812 */ /* 0x000fe400078ec0ff */
[----:B------:R-:W-:Y:S02]  /*0f30*/  SEL R35, R11, RZ, P0 ;  /* 0x000000ff0b237207 */ /* 0x000fe40000000000 */
[----:B------:R-:W-:-:S02]  /*0f40*/  LEA R34, P6, R10, UR6, 0x2 ;  /* 0x000000060a227c11 */ /* 0x000fc4000f8c10ff */
[----:B------:R-:W-:Y:S02]  /*0f50*/  IADD3 R8, P4, P5, R13, R15, R8 ;  /* 0x0000000f0d087210 */ /* 0x000fe40007d9e008 */
[--C-:B------:R-:W-:Y:S02]  /*0f60*/  LEA.HI.X R11, R10, UR7, R35.reuse, 0x2, P6 ;  /* 0x000000070a0b7c11 */ /* 0x100fe4000b0f1423 */
[----:B------:R-:W-:Y:S02]  /*0f70*/  SHF.R.U32.HI R35, RZ, 0x1a, R35 ;  /* 0x0000001aff237819 */ /* 0x000fe40000011623 */
[----:B------:R-:W-:Y:S02]  /*0f80*/  IADD3.X R9, R14, R9, RZ, P4, P5 ;  /* 0x000000090e097210 */ /* 0x000fe400027ea4ff */
[----:B------:R-:W-:Y:S01]  /*0f90*/  LOP3.LUT R35, R35, 0x20, RZ, 0xc0, !PT ;  /* 0x0000002023237812 */ /* 0x000fe200078ec0ff */
[----:B------:R-:W-:-:S03]  /*0fa0*/  IMAD.WIDE R8, R12, 0x4, R8 ;  /* 0x000000040c087825 */ /* 0x000fc600078e0208 */
[----:B------:R-:W-:-:S04]  /*0fb0*/  IADD3 R34, P4, P5, R13, R34, R35 ;  /* 0x000000220d227210 */ /* 0x000fc80007d9e023 */
[----:B------:R-:W-:Y:S01]  /*0fc0*/  IADD3.X R35, R14, R11, RZ, P4, P5 ;  /* 0x0000000b0e237210 */ /* 0x000fe200027ea4ff */
[----:B0-----:R-:W-:Y:S01]  /*0fd0*/  IMAD.WIDE R40, R32, 0x4, R8 ;  /* 0x0000000420287825 */ /* 0x001fe200078e0208 */
[----:B------:R-:W-:Y:S02]  /*0fe0*/  CS2R R8, SRZ ;  /* 0x0000000000087805 */ /* 0x000fe4000001ff00 */
[----:B------:R-:W-:-:S06]  /*0ff0*/  CS2R R10, SRZ ;  /* 0x00000000000a7805 */ /* 0x000fcc000001ff00 */
[----:B------:R-:W2:Y:S01]  /*1000*/  @P1 LDG.E.EL.128 R8, desc[UR4][R38.64] ;  /* 0x0000000426081981 */ /* 0x000ea2000c2e1d00 */
[----:B------:R-:W-:Y:S01]  /*1010*/  IMAD.WIDE R34, R12, 0x4, R34 ;  /* 0x000000040c227825 */ /* 0x000fe200078e0222 */
[----:B------:R-:W-:Y:S02]  /*1020*/  CS2R R12, SRZ ;  /* 0x00000000000c7805 */ /* 0x000fe4000001ff00 */
[----:B------:R-:W-:-:S06]  /*1030*/  CS2R R14, SRZ ;  /* 0x00000000000e7805 */ /* 0x000fcc000001ff00 */
[----:B------:R-:W3:Y:S01]  /*1040*/  @P1 LDG.E.EL.128 R12, desc[UR4][R36.64] ;  /* 0x00000004240c1981 */ /* 0x000ee2000c2e1d00 */
[----:B------:R-:W-:Y:S01]  /*1050*/  CS2R R30, SRZ ;  /* 0x00000000001e7805 */ /* 0x000fe2000001ff00 */
[----:B------:R-:W-:-:S05]  /*1060*/  IMAD.WIDE R32, R32, 0x4, R34 ;  /* 0x0000000420207825 */ /* 0x000fca00078e0222 */
[----:B------:R2:W3:Y:S04]  /*1070*/  @P0 LDG.E.EL R31, desc[UR4][R40.64] ;  /* 0x00000004281f0981 */ /* 0x0004e8000c2e1900 */
[----:B------:R0:W3:Y:S01]  /*1080*/  @P0 LDG.E.EL R30, desc[UR4][R32.64] ;  /* 0x00000004201e0981 */ /* 0x0000e2000c2e1900 */
[----:B--2---:R-:W-:Y:S02]  /*1090*/  SEL R40, R9, RZ, P1 ;  /* 0x000000ff09287207 */ /* 0x004fe40000800000 */
[----:B------:R-:W-:Y:S02]  /*10a0*/  SEL R35, R8, RZ, P1 ;  /* 0x000000ff08237207 */ /* 0x000fe40000800000 */
[----:B------:R-:W-:Y:S02]  /*10b0*/  SEL R34, R11, RZ, P1 ;  /* 0x000000ff0b227207 */ /* 0x000fe40000800000 */
[----:B------:R-:W-:-:S02]  /*10c0*/  SHF.R.U32.HI R11, RZ, 0x1a, R40 ;  /* 0x0000001aff0b7819 */ /* 0x000fc40000011628 */
[----:B------:R-:W-:Y:S02]  /*10d0*/  LEA R8, P4, R35, UR6, 0x2 ;  /* 0x0000000623087c11 */ /* 0x000fe4000f8810ff */
[----:B------:R-:W-:Y:S02]  /*10e0*/  LOP3.LUT R11, R11, 0x20, RZ, 0xc0, !PT ;  /* 0x000000200b0b7812 */ /* 0x000fe400078ec0ff */
[----:B------:R-:W-:Y:S02]  /*10f0*/  SEL R9, R10, RZ, P1 ;  /* 0x000000ff0a097207 */ /* 0x000fe40000800000 */
[----:B------:R-:W-:Y:S02]  /*1100*/  LEA.HI.X R10, R35, UR7, R40, 0x2, P4 ;  /* 0x00000007230a7c11 */ /* 0x000fe4000a0f1428 */
[----:B------:R-:W-:Y:S02]  /*1110*/  IADD3 R8, P4, P5, R18, R8, R11 ;  /* 0x0000000812087210 */ /* 0x000fe40007d9e00b */
[----:B0-----:R-:W-:-:S02]  /*1120*/  SHF.R.U32.HI R33, RZ, 0x1a, R34 ;  /* 0x0000001aff217819 */ /* 0x001fc40000011622 */
[----:B------:R-:W-:Y:S02]  /*1130*/  SHF.R.S32.HI R11, RZ, 0x1f, R26 ;  /* 0x0000001fff0b7819 */ /* 0x000fe4000001141a */
[----:B------:R-:W-:Y:S02]  /*1140*/  LEA R32, P6, R9, UR6, 0x2 ;  /* 0x0000000609207c11 */ /* 0x000fe4000f8c10ff */
[----:B------:R-:W-:Y:S02]  /*1150*/  LOP3.LUT R33, R33, 0x20, RZ, 0xc0, !PT ;  /* 0x0000002021217812 */ /* 0x000fe400078ec0ff */
[----:B------:R-:W-:Y:S02]  /*1160*/  LEA.HI R11, R11, R26, RZ, 0x11 ;  /* 0x0000001a0b0b7211 */ /* 0x000fe400078f88ff */
[----:B------:R-:W-:Y:S02]  /*1170*/  LEA.HI.X R26, R9, UR7, R34, 0x2, P6 ;  /* 0x00000007091a7c11 */ /* 0x000fe4000b0f1422 */
[----:B------:R-:W-:-:S02]  /*1180*/  IADD3.X R9, R19, R10, RZ, P4, P5 ;  /* 0x0000000a13097210 */ /* 0x000fc400027ea4ff */
[----:B------:R-:W-:Y:S02]  /*1190*/  IADD3 R10, P4, P5, R18, R32, R33 ;  /* 0x00000020120a7210 */ /* 0x000fe40007d9e021 */
[----:B------:R-:W-:Y:S01]  /*11a0*/  SHF.R.S32.HI R32, RZ, 0x11, R11 ;  /* 0x00000011ff207819 */ /* 0x000fe2000001140b */
[----:B------:R-:W-:Y:S01]  /*11b0*/  IMAD.WIDE R8, R22, 0x4, R8 ;  /* 0x0000000416087825 */ /* 0x000fe200078e0208 */
[----:B------:R-:W-:Y:S02]  /*11c0*/  IADD3.X R11, R19, R26, RZ, P4, P5 ;  /* 0x0000001a130b7210 */ /* 0x000fe400027ea4ff */
[----:B---3--:R-:W-:Y:S01]  /*11d0*/  SEL R34, R13, RZ, P1 ;  /* 0x000000ff0d227207 */ /* 0x008fe20000800000 */
[----:B------:R-:W-:Y:S01]  /*11e0*/  IMAD.SHL.U32 R26, R32, 0x4000, RZ ;  /* 0x00004000201a7824 */ /* 0x000fe200078e00ff */
[----:B------:R-:W-:Y:S01]  /*11f0*/  SEL R37, R12, RZ, P1 ;  /* 0x000000ff0c257207 */ /* 0x000fe20000800000 */
[----:B------:R-:W-:Y:S01]  /*1200*/  IMAD.WIDE R10, R22, 0x4, R10 ;  /* 0x00000004160a7825 */ /* 0x000fe200078e020a */
[----:B------:R-:W-:-:S02]  /*1210*/  CS2R R32, SRZ ;  /* 0x0000000000207805 */ /* 0x000fc4000001ff00 */
[----:B------:R-:W-:Y:S01]  /*1220*/  SHF.R.U32.HI R12, RZ, 0x1a, R34 ;  /* 0x0000001aff0c7819 */ /* 0x000fe20000011622 */
[----:B------:R-:W-:Y:S01]  /*1230*/  IMAD.WIDE R8, R26, 0x4, R8 ;  /* 0x000000041a087825 */ /* 0x000fe200078e0208 */
[----:B------:R-:W-:Y:S02]  /*1240*/  SEL R13, R14, RZ, P1 ;  /* 0x000000ff0e0d7207 */ /* 0x000fe40000800000 */
[----:B------:R-:W-:Y:S02]  /*1250*/  SEL R14, R15, RZ, P1 ;  /* 0x000000ff0f0e7207 */ /* 0x000fe40000800000 */
[C---:B------:R-:W-:Y:S01]  /*1260*/  LEA R35, P4, R37.reuse, UR6, 0x2 ;  /* 0x0000000625237c11 */ /* 0x040fe2000f8810ff */
[----:B------:R-:W-:Y:S01]  /*1270*/  IMAD.WIDE R10, R26, 0x4, R10 ;  /* 0x000000041a0a7825 */ /* 0x000fe200078e020a */
[----:B------:R-:W-:Y:S01]  /*1280*/  LOP3.LUT R15, R12, 0x20, RZ, 0xc0, !PT ;  /* 0x000000200c0f7812 */ /* 0x000fe200078ec0ff */
[----:B------:R0:W2:Y:S01]  /*1290*/  @P1 LDG.E.EL R33, desc[UR4][R8.64] ;  /* 0x0000000408211981 */ /* 0x0000a2000c2e1900 */
[----:B------:R-:W-:-:S02]  /*12a0*/  LEA.HI.X R36, R37, UR7, R34, 0x2, P4 ;  /* 0x0000000725247c11 */ /* 0x000fc4000a0f1422 */
[----:B------:R-:W-:Y:S01]  /*12b0*/  LEA R12, P4, R13, UR6, 0x2 ;  /* 0x000000060d0c7c11 */ /* 0x000fe2000f8810ff */
[----:B------:R1:W3:Y:S01]  /*12c0*/  @P1 LDG.E.EL R32, desc[UR4][R10.64] ;  /* 0x000000040a201981 */ /* 0x0002e2000c2e1900 */
[----:B0-----:R-:W-:Y:S02]  /*12d0*/  SHF.R.U32.HI R9, RZ, 0x1a, R14 ;  /* 0x0000001aff097819 */ /* 0x001fe4000001160e */
[C---:B------:R-:W-:Y:S02]  /*12e0*/  IADD3 R8, P5, P6, R18.reuse, R35, R15 ;  /* 0x0000002312087210 */ /* 0x040fe40007ebe00f */
[----:B------:R-:W0:Y:S01]  /*12f0*/  LDC.64 R34, c[0x0][0x240] ;  /* 0x00009000ff227b82 */ /* 0x000e220000000a00 */
[----:B-1----:R-:W-:Y:S02]  /*1300*/  LOP3.LUT R11, R9, 0x20, RZ, 0xc0, !PT ;  /* 0x00000020090b7812 */ /* 0x002fe400078ec0ff */
[----:B------:R-:W-:Y:S02]  /*1310*/  IADD3.X R9, R19, R36, RZ, P5, P6 ;  /* 0x0000002413097210 */ /* 0x000fe40002fec4ff */
[----:B------:R-:W-:-:S02]  /*1320*/  IADD3 R12, P5, P6, R18, R12, R11 ;  /* 0x0000000c120c7210 */ /* 0x000fc40007ebe00b */
[----:B------:R-:W-:-:S04]  /*1330*/  SHF.R.S32.HI R11, RZ, 0x1f, R0 ;  /* 0x0000001fff0b7819 */ /* 0x000fc80000011400 */
[----:B------:R-:W-:Y:S01]  /*1340*/  LEA.HI R36, R11, R0, RZ, 0x4 ;  /* 0x000000000b247211 */ /* 0x000fe200078f20ff */
[----:B------:R-:W-:-:S03]  /*1350*/  IMAD.WIDE R8, R22, 0x4, R8 ;  /* 0x0000000416087825 */ /* 0x000fc600078e0208 */
[----:B------:R-:W-:Y:S02]  /*1360*/  LOP3.LUT R11, R36, 0xfffffff0, RZ, 0xc0, !PT ;  /* 0xfffffff0240b7812 */ /* 0x000fe400078ec0ff */
[----:B------:R-:W-:-:S03]  /*1370*/  LEA.HI.X R14, R13, UR7, R14, 0x2, P4 ;  /* 0x000000070d0e7c11 */ /* 0x000fc6000a0f140e */
[----:B------:R-:W-:Y:S01]  /*1380*/  IMAD.IADD R11, R0, 0x1, -R11 ;  /* 0x00000001000b7824 */ /* 0x000fe200078e0a0b */
[----:B------:R-:W-:Y:S01]  /*1390*/  IADD3.X R13, R19, R14, RZ, P5, P6 ;  /* 0x0000000e130d7210 */ /* 0x000fe20002fec4ff */
[----:B------:R-:W-:Y:S01]  /*13a0*/  IMAD.WIDE R14, R26, 0x4, R8 ;  /* 0x000000041a0e7825 */ /* 0x000fe200078e0208 */
[----:B------:R-:W-:-:S03]  /*13b0*/  CS2R R8, SRZ ;  /* 0x0000000000087805 */ /* 0x000fc6000001ff00 */
[----:B0-----:R-:W-:Y:S01]  /*13c0*/  IMAD.WIDE R34, R11, 0x4, R34 ;  /* 0x000000040b227825 */ /* 0x001fe200078e0222 */
[----:B------:R-:W-:-:S06]  /*13d0*/  CS2R R10, SRZ ;  /* 0x00000000000a7805 */ /* 0x000fcc000001ff00 */
[----:B------:R-:W2:Y:S01]  /*13e0*/  @P0 LDG.E.EL.128 R8, desc[UR4][R34.64] ;  /* 0x0000000422080981 */ /* 0x000ea2000c2e1d00 */
[----:B------:R-:W-:Y:S01]  /*13f0*/  CS2R R18, SRZ ;  /* 0x0000000000127805 */ /* 0x000fe2000001ff00 */
[----:B------:R-:W-:-:S05]  /*1400*/  IMAD.WIDE R12, R22, 0x4, R12 ;  /* 0x00000004160c7825 */ /* 0x000fca00078e020c */
[----:B------:R0:W3:Y:S01]  /*1410*/  @P1 LDG.E.EL R19, desc[UR4][R14.64] ;  /* 0x000000040e131981 */ /* 0x0000e2000c2e1900 */
[----:B------:R-:W-:Y:S01]  /*1420*/  IMAD.WIDE R38, R26, 0x4, R12 ;  /* 0x000000041a267825 */ /* 0x000fe200078e020c */
[----:B------:R-:W-:Y:S02]  /*1430*/  CS2R R12, SRZ ;  /* 0x00000000000c7805 */ /* 0x000fe4000001ff00 */
[----:B0-----:R-:W-:Y:S02]  /*1440*/  CS2R R14, SRZ ;  /* 0x00000000000e7805 */ /* 0x001fe4000001ff00 */
[----:B------:R-:W-:Y:S01]  /*1450*/  SEL R26, R7, RZ, P0 ;  /* 0x000000ff071a7207 */ /* 0x000fe20000000000 */
[----:B------:R0:W3:Y:S04]  /*1460*/  @P1 LDG.E.EL R18, desc[UR4][R38.64] ;  /* 0x0000000426121981 */ /* 0x0000e8000c2e1900 */
[----:B------:R1:W3:Y:S01]  /*1470*/  @P1 LDG.E.EL.128 R12, desc[UR4][R34.64] ;  /* 0x00000004220c1981 */ /* 0x0002e2000c2e1d00 */
[----:B------:R-:W-:-:S02]  /*1480*/  SEL R27, R27, RZ, P0 ;  /* 0x000000ff1b1b7207 */ /* 0x000fc40000000000 */
[----:B------:R-:W-:-:S03]  /*1490*/  SEL R7, R16, RZ, P0 ;  /* 0x000000ff10077207 */ /* 0x000fc60000000000 */
[----:B------:R-:W-:Y:S01]  /*14a0*/  FADD R37, -R26, R27 ;  /* 0x0000001b1a257221 */ /* 0x000fe20000000100 */
[----:B------:R-:W-:Y:S01]  /*14b0*/  LEA.HI R5, R5, R5, RZ, 0x4 ;  /* 0x0000000505057211 */ /* 0x000fe200078f20ff */
[----:B0-----:R-:W0:Y:S01]  /*14c0*/  LDC.64 R38, c[0x0][0x218] ;  /* 0x00008600ff267b82 */ /* 0x001e220000000a00 */
[----:B----4-:R-:W-:Y:S02]  /*14d0*/  SEL R2, R2, RZ, P0 ;  /* 0x000000ff02027207 */ /* 0x010fe40000000000 */
[----:B------:R-:W-:Y:S02]  /*14e0*/  SEL R27, R28, RZ, P0 ;  /* 0x000000ff1c1b7207 */ /* 0x000fe40000000000 */
[----:B------:R-:W-:Y:S02]  /*14f0*/  SHF.R.S32.HI R36, RZ, 0x4, R36 ;  /* 0x00000004ff247819 */ /* 0x000fe40000011424 */
[----:B------:R-:W-:Y:S01]  /*1500*/  LOP3.LUT R5, R5, 0xfffffff0, RZ, 0xc0, !PT ;  /* 0xfffffff005057812 */ /* 0x000fe200078ec0ff */
[----:B------:R-:W-:-:S04]  /*1510*/  FADD R27, -R2, R27 ;  /* 0x0000001b021b7221 */ /* 0x000fc80000000100 */
[----:B------:R-:W-:Y:S01]  /*1520*/  IMAD.IADD R5, R36, 0x1, -R5 ;  /* 0x0000000124057824 */ /* 0x000fe200078e0a05 */
[----:B-----5:R-:W-:Y:S02]  /*1530*/  SEL R4, R4, RZ, P1 ;  /* 0x000000ff04047207 */ /* 0x020fe40000800000 */
[----:B------:R-:W-:Y:S01]  /*1540*/  SEL R20, R20, RZ, P1 ;  /* 0x000000ff14147207 */ /* 0x000fe20000800000 */
[----:B-1----:R-:W-:Y:S01]  /*1550*/  IMAD.MOV.U32 R34, RZ, RZ, RZ ;  /* 0x000000ffff227224 */ /* 0x002fe200078e00ff */
[----:B--2---:R-:W-:Y:S02]  /*1560*/  SEL R22, R8, RZ, P0 ;  /* 0x000000ff08167207 */ /* 0x004fe40000000000 */
[----:B------:R-:W-:-:S03]  /*1570*/  SEL R8, R31, RZ, P0 ;  /* 0x000000ff1f087207 */ /* 0x000fc60000000000 */
[----:B------:R-:W-:Y:S01]  /*1580*/  FFMA R26, R37, R22, R26 ;  /* 0x00000016251a7223 */ /* 0x000fe2000000001a */
[----:B------:R-:W-:Y:S01]  /*1590*/  SEL R22, R10, RZ, P0 ;  /* 0x000000ff0a167207 */ /* 0x000fe20000000000 */
[----:B------:R-:W-:Y:S01]  /*15a0*/  FADD R10, -R7, R8 ;  /* 0x00000008070a7221 */ /* 0x000fe20000000100 */
[----:B------:R-:W-:Y:S01]  /*15b0*/  SEL R16, R9, RZ, P0 ;  /* 0x000000ff09107207 */ /* 0x000fe20000000000 */
[----:B------:R-:W1:Y:S08]  /*15c0*/  LDC.64 R36, c[0x0][0x210] ;  /* 0x00008400ff247b82 */ /* 0x000e700000000a00 */
[----:B------:R-:W2:Y:S01]  /*15d0*/  LDC.64 R8, c[0x0][0x248] ;  /* 0x00009200ff087b82 */ /* 0x000ea20000000a00 */
[----:B------:R-:W-:Y:S01]  /*15e0*/  FFMA R16, R27, R16, R2 ;  /* 0x000000101b107223 */ /* 0x000fe20000000002 */
[----:B------:R-:W-:Y:S01]  /*15f0*/  FFMA R2, R10, R22, R7 ;  /* 0x000000160a027223 */ /* 0x000fe20000000007 */
[----:B------:R-:W-:-:S02]  /*1600*/  SEL R7, R6, RZ, P1 ;  /* 0x000000ff06077207 */ /* 0x000fc40000800000 */
[----:B------:R-:W-:Y:S02]  /*1610*/  SEL R22, R17, RZ, P0 ;  /* 0x000000ff11167207 */ /* 0x000fe40000000000 */
[----:B------:R-:W-:Y:S02]  /*1620*/  SEL R27, R30, RZ, P0 ;  /* 0x000000ff1e1b7207 */ /* 0x000fe40000000000 */
[----:B------:R-:W-:Y:S02]  /*1630*/  SEL R6, R33, RZ, P1 ;  /* 0x000000ff21067207 */ /* 0x000fe40000800000 */
[----:B---3--:R-:W-:Y:S02]  /*1640*/  SEL R31, R32, RZ, P1 ;  /* 0x000000ff201f7207 */ /* 0x008fe40000800000 */
[----:B------:R-:W-:Y:S01]  /*1650*/  SEL R19, R19, RZ, P1 ;  /* 0x000000ff13137207 */ /* 0x000fe20000800000 */
[----:B------:R-:W-:Y:S01]  /*1660*/  FADD R27, -R22, R27 ;  /* 0x0000001b161b7221 */ /* 0x000fe20000000100 */
[----:B------:R-:W-:Y:S01]  /*1670*/  SEL R11, R11, RZ, P0 ;  /* 0x000000ff0b0b7207 */ /* 0x000fe20000000000 */
[----:B------:R-:W-:Y:S01]  /*1680*/  FADD R6, -R7, R6 ;  /* 0x0000000607067221 */ /* 0x000fe20000000100 */
[----:B------:R-:W-:Y:S01]  /*1690*/  SEL R12, R12, RZ, P1 ;  /* 0x000000ff0c0c7207 */ /* 0x000fe20000800000 */
[----:B------:R-:W-:Y:S01]  /*16a0*/  FADD R31, -R4, R31 ;  /* 0x0000001f041f7221 */ /* 0x000fe20000000100 */
[----:B------:R-:W-:Y:S01]  /*16b0*/  SEL R13, R13, RZ, P1 ;  /* 0x000000ff0d0d7207 */ /* 0x000fe20000800000 */
[----:B------:R-:W-:Y:S01]  /*16c0*/  FADD R19, -R20, R19 ;  /* 0x0000001314137221 */ /* 0x000fe20000000100 */
[----:B------:R-:W-:Y:S01]  /*16d0*/  SEL R17, R14, RZ, P1 ;  /* 0x000000ff0e117207 */ /* 0x000fe20000800000 */
[----:B------:R-:W-:Y:S01]  /*16e0*/  FFMA R22, R27, R11, R22 ;  /* 0x0000000b1b167223 */ /* 0x000fe20000000016 */
[----:B------:R-:W-:Y:S01]  /*16f0*/  FFMA R12, R6, R12, R7 ;  /* 0x0000000c060c7223 */ /* 0x000fe20000000007 */
[----:B------:R-:W-:Y:S01]  /*1700*/  FFMA R14, R31, R13, R4 ;  /* 0x0000000d1f0e7223 */ /* 0x000fe20000000004 */
[----:B--2---:R-:W-:Y:S01]  /*1710*/  IMAD.WIDE R10, R5, 0x4, R8 ;  /* 0x00000004050a7825 */ /* 0x004fe200078e0208 */
[----:B------:R-:W-:-:S02]  /*1720*/  CS2R R4, SRZ ;  /* 0x0000000000047805 */ /* 0x000fc4000001ff00 */
[----:B------:R-:W-:Y:S01]  /*1730*/  CS2R R6, SRZ ;  /* 0x0000000000067805 */ /* 0x000fe2000001ff00 */
[----:B------:R-:W-:Y:S01]  /*1740*/  FFMA R13, R19, R17, R20 ;  /* 0x00000011130d7223 */ /* 0x000fe20000000014 */
[----:B------:R-:W-:Y:S01]  /*1750*/  IMAD.WIDE R40, R3, 0x4, R8 ;  /* 0x0000000403287825 */ /* 0x000fe200078e0208 */
[----:B------:R-:W-:Y:S01]  /*1760*/  CS2R R32, SRZ ;  /* 0x0000000000207805 */ /* 0x000fe2000001ff00 */
[----:B------:R-:W2:Y:S02]  /*1770*/  @P0 LDG.E.EL R34, desc[UR4][R10.64] ;  /* 0x000000040a220981 */ /* 0x000ea4000c2e1900 */
[----:B------:R-:W-:Y:S02]  /*1780*/  IMAD.MOV.U32 R27, RZ, RZ, RZ ;  /* 0x000000ffff1b7224 */ /* 0x000fe400078e00ff */
[----:B0-----:R-:W-:Y:S01]  /*1790*/  IMAD.WIDE R30, R23, 0x4, R38 ;  /* 0x00000004171e7825 */ /* 0x001fe200078e0226 */
[----:B------:R-:W3:Y:S03]  /*17a0*/  @P0 LDG.E.EL R33, desc[UR4][R10.64] ;  /* 0x000000040a210981 */ /* 0x000ee6000c2e1900 */
[----:B------:R-:W-:Y:S01]  /*17b0*/  IMAD.MOV.U32 R20, RZ, RZ, RZ ;  /* 0x000000ffff147224 */ /* 0x000fe200078e00ff */
[----:B------:R-:W4:Y:S01]  /*17c0*/  @P0 LDG.E.128 R4, desc[UR4][R30.64] ;  /* 0x000000041e040981 */ /* 0x000f22000c1e1d00 */
[----:B------:R-:W-:-:S02]  /*17d0*/  IMAD.MOV.U32 R19, RZ, RZ, RZ ;  /* 0x000000ffff137224 */ /* 0x000fc400078e00ff */
[----:B------:R-:W-:Y:S01]  /*17e0*/  IMAD.MOV.U32 R17, RZ, RZ, RZ ;  /* 0x000000ffff117224 */ /* 0x000fe200078e00ff */
[----:B------:R-:W5:Y:S01]  /*17f0*/  @P0 LDG.E.EL R27, desc[UR4][R10.64] ;  /* 0x000000040a1b0981 */ /* 0x000f62000c2e1900 */
[----:B------:R-:W-:Y:S01]  /*1800*/  IMAD.MOV.U32 R3, RZ, RZ, RZ ;  /* 0x000000ffff037224 */ /* 0x000fe200078e00ff */
[----:B------:R-:W-:Y:S02]  /*1810*/  CS2R R8, SRZ ;  /* 0x0000000000087805 */ /* 0x000fe4000001ff00 */
[----:B------:R0:W2:Y:S04]  /*1820*/  @P0 LDG.E.EL R32, desc[UR4][R10.64] ;  /* 0x000000040a200981 */ /* 0x0000a8000c2e1900 */
[----:B------:R-:W2:Y:S04]  /*1830*/  @P1 LDG.E.EL R20, desc[UR4][R40.64] ;  /* 0x0000000428141981 */ /* 0x000ea8000c2e1900 */
[----:B------:R-:W2:Y:S01]  /*1840*/  @P1 LDG.E.EL R19, desc[UR4][R40.64] ;  /* 0x0000000428131981 */ /* 0x000ea2000c2e1900 */
[----:B0-----:R-:W-:-:S03]  /*1850*/  CS2R R10, SRZ ;  /* 0x00000000000a7805 */ /* 0x001fc6000001ff00 */
[----:B------:R-:W2:Y:S04]  /*1860*/  @P1 LDG.E.EL R17, desc[UR4][R40.64] ;  /* 0x0000000428111981 */ /* 0x000ea8000c2e1900 */
[----:B------:R1:W2:Y:S02]  /*1870*/  @P1 LDG.E.EL R3, desc[UR4][R40.64] ;  /* 0x0000000428031981 */ /* 0x0002a4000c2e1900 */
[----:B-1----:R-:W-:-:S05]  /*1880*/  IMAD.WIDE R40, R25, 0x4, R36 ;  /* 0x0000000419287825 */ /* 0x002fca00078e0224 */
[----:B------:R0:W2:Y:S01]  /*1890*/  @!P2 LDG.E.128 R8, desc[UR4][R40.64] ;  /* 0x000000042808a981 */ /* 0x0000a2000c1e1d00 */
[----:B------:R-:W-:Y:S01]  /*18a0*/  IMAD.WIDE R38, R29, 0x4, R38 ;  /* 0x000000041d267825 */ /* 0x000fe200078e0226 */
[----:B------:R-:W-:Y:S02]  /*18b0*/  CS2R R28, SRZ ;  /* 0x00000000001c7805 */ /* 0x000fe4000001ff00 */
[----:B------:R-:W-:-:S06]  /*18c0*/  CS2R R30, SRZ ;  /* 0x00000000001e7805 */ /* 0x000fcc000001ff00 */
[----:B------:R-:W3:Y:S01]  /*18d0*/  @P1 LDG.E.128 R28, desc[UR4][R38.64] ;  /* 0x00000004261c1981 */ /* 0x000ee2000c1e1d00 */
[----:B0-----:R-:W-:Y:S01]  /*18e0*/  IMAD.WIDE R40, R24, 0x4, R36 ;  /* 0x0000000418287825 */ /* 0x001fe200078e0224 */
[----:B------:R-:W-:Y:S01]  /*18f0*/  CS2R R24, SRZ ;  /* 0x0000000000187805 */ /* 0x000fe2000001ff00 */
[----:B------:R-:W0:Y:S01]  /*1900*/  LDC.64 R36, c[0x0][0x250] ;  /* 0x00009400ff247b82 */ /* 0x000e220000000a00 */
[----:B----4-:R-:W-:Y:S02]  /*1910*/  SEL R23, R4, RZ, P0 ;  /* 0x000000ff04177207 */ /* 0x010fe40000000000 */
[----:B-----5:R-:W-:-:S03]  /*1920*/  SEL R27, R27, RZ, P0 ;  /* 0x000000ff1b1b7207 */ /* 0x020fc60000000000 */
[----:B------:R-:W-:Y:S01]  /*1930*/  FADD R26, -R23, R26 ;  /* 0x0000001a171a7221 */ /* 0x000fe20000000100 */
[----:B--2---:R-:W-:-:S03]  /*1940*/  SEL R8, R8, RZ, !P2 ;  /* 0x000000ff08087207 */ /* 0x004fc60005000000 */
[----:B------:R-:W-:Y:S01]  /*1950*/  @P2 FFMA R8, R26, R27, R23 ;  /* 0x0000001b1a082223 */ /* 0x000fe20000000017 */
[----:B------:R-:W-:Y:S02]  /*1960*/  IMAD.MOV.U32 R26, RZ, RZ, RZ ;  /* 0x000000ffff1a7224 */ /* 0x000fe400078e00ff */
[----:B------:R-:W-:-:S06]  /*1970*/  IMAD.MOV.U32 R27, RZ, RZ, RZ ;  /* 0x000000ffff1b7224 */ /* 0x000fcc00078e00ff */
[----:B------:R-:W2:Y:S01]  /*1980*/  @!P3 LDG.E.128 R24, desc[UR4][R40.64] ;  /* 0x000000042818b981 */ /* 0x000ea2000c1e1d00 */
[----:B------:R-:W-:Y:S02]  /*1990*/  SEL R21, R21, RZ, P1 ;  /* 0x000000ff15157207 */ /* 0x000fe40000800000 */
[----:B------:R-:W-:Y:S02]  /*19a0*/  SEL R18, R18, RZ, P1 ;  /* 0x000000ff12127207 */ /* 0x000fe40000800000 */
[----:B------:R-:W-:Y:S02]  /*19b0*/  SEL R4, R15, RZ, P1 ;  /* 0x000000ff0f047207 */ /* 0x000fe40000800000 */
[----:B------:R-:W-:Y:S01]  /*19c0*/  SEL R15, R6, RZ, P0 ;  /* 0x000000ff060f7207 */ /* 0x000fe20000000000 */
[----:B------:R-:W-:Y:S01]  /*19d0*/  FADD R18, -R21, R18 ;  /* 0x0000001215127221 */ /* 0x000fe20000000100 */
[----:B0-----:R-:W-:Y:S01]  /*19e0*/  IMAD.WIDE R36, R0, 0x4, R36 ;  /* 0x0000000400247825 */ /* 0x001fe200078e0224 */
[----:B---3--:R-:W-:-:S03]  /*19f0*/  SEL R0, R33, RZ, P0 ;  /* 0x000000ff21007207 */ /* 0x008fc60000000000 */
[----:B------:R-:W-:Y:S01]  /*1a00*/  FFMA R4, R18, R4, R21 ;  /* 0x0000000412047223 */ /* 0x000fe20000000015 */
[----:B------:R-:W-:Y:S01]  /*1a10*/  FADD R2, -R15, R2 ;  /* 0x000000020f027221 */ /* 0x000fe20000000100 */
[----:B------:R-:W-:Y:S02]  /*1a20*/  SEL R5, R5, RZ, P0 ;  /* 0x000000ff05057207 */ /* 0x000fe40000000000 */
[----:B------:R-:W-:Y:S02]  /*1a30*/  SEL R7, R7, RZ, P0 ;  /* 0x000000ff07077207 */ /* 0x000fe40000000000 */
[----:B------:R-:W-:Y:S02]  /*1a40*/  SEL R21, R28, RZ, P1 ;  /* 0x000000ff1c157207 */ /* 0x000fe40000800000 */
[----:B------:R-:W-:Y:S02]  /*1a50*/  SEL R29, R29, RZ, P1 ;  /* 0x000000ff1d1d7207 */ /* 0x000fe40000800000 */
[----:B------:R-:W-:-:S02]  /*1a60*/  SEL R30, R30, RZ, P1 ;  /* 0x000000ff1e1e7207 */ /* 0x000fc40000800000 */
[----:B------:R-:W-:Y:S02]  /*1a70*/  SEL R31, R31, RZ, P1 ;  /* 0x000000ff1f1f7207 */ /* 0x000fe40000800000 */
[----:B------:R-:W-:Y:S01]  /*1a80*/  SEL R10, R10, RZ, !P2 ;  /* 0x000000ff0a0a7207 */ /* 0x000fe20005000000 */
[----:B------:R-:W-:Y:S01]  /*1a90*/  @P2 FFMA R10, R2, R0, R15 ;  /* 0x00000000020a2223 */ /* 0x000fe2000000000f */
        /* <DEDUP_REMOVED lines=12> */
[----:B------:R-:W-:Y:S01]  /*1b60*/  SEL R9, R9, RZ, !P2 ;  /* 0x000000ff09097207 */ /* 0x000fe20005000000 */
[----:B------:R-:W-:Y:S01]  /*1b70*/  @P2 FFMA R9, R16, R34, R5 ;  /* 0x0000002210092223 */ /* 0x000fe20000000005 */
[----:B------:R-:W-:Y:S01]  /*1b80*/  SEL R11, R11, RZ, !P2 ;  /* 0x000000ff0b0b7207 */ /* 0x000fe20005000000 */
[----:B------:R-:W-:-:S05]  /*1b90*/  @P2 FFMA R11, R22, R32, R7 ;  /* 0x00000020160b2223 */ /* 0x000fca0000000007 */
[----:B------:R-:W-:Y:S01]  /*1ba0*/  STG.E.128 desc[UR4][R36.64], R8 ;  /* 0x0000000824007986 */ /* 0x000fe2000c101d04 */
[----:B--2---:R-:W-:Y:S01]  /*1bb0*/  SEL R24, R24, RZ, !P3 ;  /* 0x000000ff18187207 */ /* 0x004fe20005800000 */
[----:B------:R-:W-:Y:S01]  /*1bc0*/  @P3 FFMA R24, R12, R20, R21 ;  /* 0x000000140c183223 */ /* 0x000fe20000000015 */
[----:B------:R-:W-:Y:S01]  /*1bd0*/  SEL R25, R25, RZ, !P3 ;  /* 0x000000ff19197207 */ /* 0x000fe20005800000 */
[----:B------:R-:W-:Y:S01]  /*1be0*/  @P3 FFMA R25, R14, R19, R29 ;  /* 0x000000130e193223 */ /* 0x000fe2000000001d */
[----:B------:R-:W-:Y:S01]  /*1bf0*/  SEL R26, R26, RZ, !P3 ;  /* 0x000000ff1a1a7207 */ /* 0x000fe20005800000 */
[----:B------:R-:W-:Y:S01]  /*1c00*/  @P3 FFMA R26, R13, R17, R30 ;  /* 0x000000110d1a3223 */ /* 0x000fe2000000001e */
[----:B------:R-:W-:Y:S01]  /*1c10*/  SEL R27, R27, RZ, !P3 ;  /* 0x000000ff1b1b7207 */ /* 0x000fe20005800000 */
[----:B------:R-:W-:-:S05]  /*1c20*/  @P3 FFMA R27, R4, R0, R31 ;  /* 0x00000000041b3223 */ /* 0x000fca000000001f */
[----:B------:R-:W-:Y:S01]  /*1c30*/  STG.E.128 desc[UR4][R36.64+0x800], R24 ;  /* 0x0008001824007986 */ /* 0x000fe2000c101d04 */
[----:B------:R-:W-:Y:S05]  /*1c40*/  EXIT ;  /* 0x000000000000794d */ /* 0x000fea0003800000 */
.L_x_0:
[----:B------:R-:W-:-:S00]  /*1c50*/  BRA `(.L_x_0) ;  /* 0xfffffffc00fc7947 */ /* 0x000fc0000383ffff */
[----:B------:R-:W-:-:S00]  /*1c60*/  NOP ;  /* 0x0000000000007918 */ /* 0x000fc00000000000 */
        /* <DEDUP_REMOVED lines=9> */
.L_x_1:


//--------------------- .nv.constant0.triton_poi_fused_cat_21 --------------------------
	.section	.nv.constant0.triton_poi_fused_cat_21,"a",@progbits
	.sectionflags	@""
	.align	4
.nv.constant0.triton_poi_fused_cat_21:
	.zero		604
